//
// Generated by NVIDIA NVVM Compiler
//
// Compiler Build ID: CL-36424714
// Cuda compilation tools, release 13.0, V13.0.88
// Based on NVVM 20.0.0
//

.version 9.0
.target sm_100
.address_size 64

	// .globl	_Z16Question1AKernelPfS_S_i

.visible .entry _Z16Question1AKernelPfS_S_i(
	.param .u64 .ptr .align 1 _Z16Question1AKernelPfS_S_i_param_0,
	.param .u64 .ptr .align 1 _Z16Question1AKernelPfS_S_i_param_1,
	.param .u64 .ptr .align 1 _Z16Question1AKernelPfS_S_i_param_2,
	.param .u32 _Z16Question1AKernelPfS_S_i_param_3
)
{
	.reg .pred 	%p<13>;
	.reg .b32 	%r<80>;
	.reg .b32 	%f<67>;
	.reg .b64 	%rd<48>;

	ld.param.u64 	%rd4, [_Z16Question1AKernelPfS_S_i_param_0];
	ld.param.u64 	%rd5, [_Z16Question1AKernelPfS_S_i_param_1];
	ld.param.u32 	%r44, [_Z16Question1AKernelPfS_S_i_param_3];
	cvta.to.global.u64 	%rd1, %rd5;
	cvta.to.global.u64 	%rd2, %rd4;
	mov.u32 	%r45, %ctaid.x;
	mov.u32 	%r46, %ntid.x;
	mov.u32 	%r47, %tid.x;
	mad.lo.s32 	%r1, %r45, %r46, %r47;
	setp.ge.s32 	%p1, %r1, %r44;
	setp.lt.s32 	%p2, %r44, 1;
	or.pred  	%p3, %p1, %p2;
	@%p3 bra 	$L__BB0_14;
	mul.lo.s32 	%r2, %r44, %r1;
	add.s32 	%r3, %r44, -1;
	and.b32  	%r4, %r44, 7;
	and.b32  	%r5, %r44, 2147483640;
	neg.s32 	%r6, %r5;
	shl.b32 	%r7, %r44, 3;
	mul.lo.s32 	%r8, %r44, 3;
	mul.lo.s32 	%r9, %r44, 7;
	mov.b32 	%r66, 0;
$L__BB0_2:
	setp.lt.u32 	%p4, %r3, 7;
	mov.f32 	%f66, 0f00000000;
	mov.b32 	%r78, 0;
	@%p4 bra 	$L__BB0_5;
	add.s32 	%r75, %r44, %r66;
	shl.b32 	%r50, %r44, 1;
	add.s32 	%r74, %r50, %r66;
	add.s32 	%r73, %r8, %r66;
	shl.b32 	%r51, %r44, 2;
	add.s32 	%r72, %r51, %r66;
	mad.lo.s32 	%r71, %r44, 5, %r66;
	mad.lo.s32 	%r70, %r44, 6, %r66;
	add.s32 	%r69, %r9, %r66;
	mov.f32 	%f66, 0f00000000;
	mov.u32 	%r67, %r2;
	mov.u32 	%r68, %r66;
	mov.u32 	%r76, %r6;
$L__BB0_4:
	.pragma "nounroll";
	mul.wide.s32 	%rd6, %r67, 4;
	add.s64 	%rd7, %rd2, %rd6;
	ld.global.f32 	%f16, [%rd7];
	mul.wide.u32 	%rd8, %r68, 4;
	add.s64 	%rd9, %rd1, %rd8;
	ld.global.f32 	%f17, [%rd9];
	fma.rn.f32 	%f18, %f16, %f17, %f66;
	ld.global.f32 	%f19, [%rd7+4];
	mul.wide.u32 	%rd10, %r75, 4;
	add.s64 	%rd11, %rd1, %rd10;
	ld.global.f32 	%f20, [%rd11];
	fma.rn.f32 	%f21, %f19, %f20, %f18;
	ld.global.f32 	%f22, [%rd7+8];
	mul.wide.u32 	%rd12, %r74, 4;
	add.s64 	%rd13, %rd1, %rd12;
	ld.global.f32 	%f23, [%rd13];
	fma.rn.f32 	%f24, %f22, %f23, %f21;
	ld.global.f32 	%f25, [%rd7+12];
	mul.wide.u32 	%rd14, %r73, 4;
	add.s64 	%rd15, %rd1, %rd14;
	ld.global.f32 	%f26, [%rd15];
	fma.rn.f32 	%f27, %f25, %f26, %f24;
	ld.global.f32 	%f28, [%rd7+16];
	mul.wide.u32 	%rd16, %r72, 4;
	add.s64 	%rd17, %rd1, %rd16;
	ld.global.f32 	%f29, [%rd17];
	fma.rn.f32 	%f30, %f28, %f29, %f27;
	ld.global.f32 	%f31, [%rd7+20];
	mul.wide.u32 	%rd18, %r71, 4;
	add.s64 	%rd19, %rd1, %rd18;
	ld.global.f32 	%f32, [%rd19];
	fma.rn.f32 	%f33, %f31, %f32, %f30;
	ld.global.f32 	%f34, [%rd7+24];
	mul.wide.u32 	%rd20, %r70, 4;
	add.s64 	%rd21, %rd1, %rd20;
	ld.global.f32 	%f35, [%rd21];
	fma.rn.f32 	%f36, %f34, %f35, %f33;
	ld.global.f32 	%f37, [%rd7+28];
	mul.wide.u32 	%rd22, %r69, 4;
	add.s64 	%rd23, %rd1, %rd22;
	ld.global.f32 	%f38, [%rd23];
	fma.rn.f32 	%f66, %f37, %f38, %f36;
	add.s32 	%r76, %r76, 8;
	add.s32 	%r75, %r75, %r7;
	add.s32 	%r74, %r74, %r7;
	add.s32 	%r73, %r73, %r7;
	add.s32 	%r72, %r72, %r7;
	add.s32 	%r71, %r71, %r7;
	add.s32 	%r70, %r70, %r7;
	add.s32 	%r69, %r69, %r7;
	add.s32 	%r68, %r68, %r7;
	add.s32 	%r67, %r67, 8;
	setp.ne.s32 	%p5, %r76, 0;
	mov.u32 	%r78, %r5;
	@%p5 bra 	$L__BB0_4;
$L__BB0_5:
	setp.eq.s32 	%p6, %r4, 0;
	@%p6 bra 	$L__BB0_13;
	add.s32 	%r52, %r4, -1;
	setp.lt.u32 	%p7, %r52, 3;
	@%p7 bra 	$L__BB0_8;
	add.s32 	%r53, %r78, %r2;
	mul.wide.s32 	%rd24, %r53, 4;
	add.s64 	%rd25, %rd2, %rd24;
	ld.global.f32 	%f40, [%rd25];
	mad.lo.s32 	%r54, %r78, %r44, %r66;
	mul.wide.u32 	%rd26, %r54, 4;
	add.s64 	%rd27, %rd1, %rd26;
	ld.global.f32 	%f41, [%rd27];
	fma.rn.f32 	%f42, %f40, %f41, %f66;
	ld.global.f32 	%f43, [%rd25+4];
	add.s32 	%r55, %r54, %r44;
	mul.wide.u32 	%rd28, %r55, 4;
	add.s64 	%rd29, %rd1, %rd28;
	ld.global.f32 	%f44, [%rd29];
	fma.rn.f32 	%f45, %f43, %f44, %f42;
	ld.global.f32 	%f46, [%rd25+8];
	add.s32 	%r56, %r55, %r44;
	mul.wide.u32 	%rd30, %r56, 4;
	add.s64 	%rd31, %rd1, %rd30;
	ld.global.f32 	%f47, [%rd31];
	fma.rn.f32 	%f48, %f46, %f47, %f45;
	ld.global.f32 	%f49, [%rd25+12];
	add.s32 	%r57, %r56, %r44;
	mul.wide.u32 	%rd32, %r57, 4;
	add.s64 	%rd33, %rd1, %rd32;
	ld.global.f32 	%f50, [%rd33];
	fma.rn.f32 	%f66, %f49, %f50, %f48;
	add.s32 	%r78, %r78, 4;
$L__BB0_8:
	and.b32  	%r58, %r44, 3;
	setp.eq.s32 	%p8, %r58, 0;
	@%p8 bra 	$L__BB0_13;
	setp.eq.s32 	%p9, %r58, 1;
	@%p9 bra 	$L__BB0_11;
	add.s32 	%r59, %r78, %r2;
	mul.wide.s32 	%rd34, %r59, 4;
	add.s64 	%rd35, %rd2, %rd34;
	ld.global.f32 	%f52, [%rd35];
	mad.lo.s32 	%r60, %r78, %r44, %r66;
	mul.wide.u32 	%rd36, %r60, 4;
	add.s64 	%rd37, %rd1, %rd36;
	ld.global.f32 	%f53, [%rd37];
	fma.rn.f32 	%f54, %f52, %f53, %f66;
	ld.global.f32 	%f55, [%rd35+4];
	add.s32 	%r61, %r60, %r44;
	mul.wide.u32 	%rd38, %r61, 4;
	add.s64 	%rd39, %rd1, %rd38;
	ld.global.f32 	%f56, [%rd39];
	fma.rn.f32 	%f66, %f55, %f56, %f54;
	add.s32 	%r78, %r78, 2;
$L__BB0_11:
	and.b32  	%r62, %r44, 1;
	setp.eq.b32 	%p10, %r62, 1;
	not.pred 	%p11, %p10;
	@%p11 bra 	$L__BB0_13;
	add.s32 	%r63, %r78, %r2;
	mul.wide.s32 	%rd40, %r63, 4;
	add.s64 	%rd41, %rd2, %rd40;
	ld.global.f32 	%f57, [%rd41];
	mad.lo.s32 	%r64, %r78, %r44, %r66;
	mul.wide.u32 	%rd42, %r64, 4;
	add.s64 	%rd43, %rd1, %rd42;
	ld.global.f32 	%f58, [%rd43];
	fma.rn.f32 	%f66, %f57, %f58, %f66;
$L__BB0_13:
	ld.param.u64 	%rd47, [_Z16Question1AKernelPfS_S_i_param_2];
	add.s32 	%r65, %r66, %r2;
	cvta.to.global.u64 	%rd44, %rd47;
	mul.wide.s32 	%rd45, %r65, 4;
	add.s64 	%rd46, %rd44, %rd45;
	st.global.f32 	[%rd46], %f66;
	add.s32 	%r66, %r66, 1;
	setp.ne.s32 	%p12, %r66, %r44;
	@%p12 bra 	$L__BB0_2;
$L__BB0_14:
	ret;

}
	// .globl	_Z16Question1BKernelPfS_S_i
.visible .entry _Z16Question1BKernelPfS_S_i(
	.param .u64 .ptr .align 1 _Z16Question1BKernelPfS_S_i_param_0,
	.param .u64 .ptr .align 1 _Z16Question1BKernelPfS_S_i_param_1,
	.param .u64 .ptr .align 1 _Z16Question1BKernelPfS_S_i_param_2,
	.param .u32 _Z16Question1BKernelPfS_S_i_param_3
)
{
	.reg .pred 	%p<12>;
	.reg .b32 	%r<44>;
	.reg .b32 	%f<67>;
	.reg .b64 	%rd<49>;

	ld.param.u64 	%rd5, [_Z16Question1BKernelPfS_S_i_param_0];
	ld.param.u64 	%rd6, [_Z16Question1BKernelPfS_S_i_param_1];
	ld.param.u64 	%rd4, [_Z16Question1BKernelPfS_S_i_param_2];
	ld.param.u32 	%r24, [_Z16Question1BKernelPfS_S_i_param_3];
	cvta.to.global.u64 	%rd1, %rd6;
	cvta.to.global.u64 	%rd2, %rd5;
	mov.u32 	%r25, %ctaid.x;
	mov.u32 	%r26, %ntid.x;
	mov.u32 	%r27, %tid.x;
	mad.lo.s32 	%r1, %r25, %r26, %r27;
	setp.ge.s32 	%p1, %r1, %r24;
	setp.lt.s32 	%p2, %r24, 1;
	or.pred  	%p3, %p1, %p2;
	@%p3 bra 	$L__BB1_14;
	add.s32 	%r2, %r24, -1;
	and.b32  	%r3, %r24, 7;
	add.s32 	%r4, %r3, -1;
	and.b32  	%r5, %r24, 3;
	and.b32  	%r6, %r24, 2147483640;
	and.b32  	%r7, %r24, 1;
	neg.s32 	%r8, %r6;
	shl.b32 	%r9, %r24, 3;
	cvta.to.global.u64 	%rd3, %rd4;
	mov.b32 	%r37, 0;
	mul.wide.u32 	%rd41, %r24, 4;
$L__BB1_2:
	setp.lt.u32 	%p4, %r2, 7;
	mul.lo.s32 	%r11, %r37, %r24;
	mov.f32 	%f66, 0f00000000;
	mov.b32 	%r42, 0;
	@%p4 bra 	$L__BB1_5;
	mov.f32 	%f66, 0f00000000;
	mov.u32 	%r38, %r11;
	mov.u32 	%r39, %r1;
	mov.u32 	%r40, %r8;
$L__BB1_4:
	.pragma "nounroll";
	mul.wide.u32 	%rd7, %r38, 4;
	add.s64 	%rd8, %rd2, %rd7;
	ld.global.f32 	%f16, [%rd8];
	mul.wide.s32 	%rd9, %r39, 4;
	add.s64 	%rd10, %rd1, %rd9;
	ld.global.f32 	%f17, [%rd10];
	fma.rn.f32 	%f18, %f16, %f17, %f66;
	ld.global.f32 	%f19, [%rd8+4];
	mul.wide.u32 	%rd11, %r24, 4;
	add.s64 	%rd12, %rd10, %rd11;
	ld.global.f32 	%f20, [%rd12];
	fma.rn.f32 	%f21, %f19, %f20, %f18;
	ld.global.f32 	%f22, [%rd8+8];
	add.s64 	%rd13, %rd12, %rd11;
	ld.global.f32 	%f23, [%rd13];
	fma.rn.f32 	%f24, %f22, %f23, %f21;
	ld.global.f32 	%f25, [%rd8+12];
	add.s64 	%rd14, %rd13, %rd11;
	ld.global.f32 	%f26, [%rd14];
	fma.rn.f32 	%f27, %f25, %f26, %f24;
	ld.global.f32 	%f28, [%rd8+16];
	add.s64 	%rd15, %rd14, %rd11;
	ld.global.f32 	%f29, [%rd15];
	fma.rn.f32 	%f30, %f28, %f29, %f27;
	ld.global.f32 	%f31, [%rd8+20];
	add.s64 	%rd16, %rd15, %rd11;
	ld.global.f32 	%f32, [%rd16];
	fma.rn.f32 	%f33, %f31, %f32, %f30;
	ld.global.f32 	%f34, [%rd8+24];
	add.s64 	%rd17, %rd16, %rd11;
	ld.global.f32 	%f35, [%rd17];
	fma.rn.f32 	%f36, %f34, %f35, %f33;
	ld.global.f32 	%f37, [%rd8+28];
	add.s64 	%rd18, %rd17, %rd11;
	ld.global.f32 	%f38, [%rd18];
	fma.rn.f32 	%f66, %f37, %f38, %f36;
	add.s32 	%r40, %r40, 8;
	add.s32 	%r39, %r39, %r9;
	add.s32 	%r38, %r38, 8;
	setp.ne.s32 	%p5, %r40, 0;
	mov.u32 	%r42, %r6;
	@%p5 bra 	$L__BB1_4;
$L__BB1_5:
	setp.eq.s32 	%p6, %r3, 0;
	@%p6 bra 	$L__BB1_13;
	setp.lt.u32 	%p7, %r4, 3;
	@%p7 bra 	$L__BB1_8;
	add.s32 	%r30, %r42, %r11;
	mul.wide.u32 	%rd19, %r30, 4;
	add.s64 	%rd20, %rd2, %rd19;
	ld.global.f32 	%f40, [%rd20];
	mad.lo.s32 	%r31, %r42, %r24, %r1;
	mul.wide.s32 	%rd21, %r31, 4;
	add.s64 	%rd22, %rd1, %rd21;
	ld.global.f32 	%f41, [%rd22];
	fma.rn.f32 	%f42, %f40, %f41, %f66;
	cvt.u64.u32 	%rd23, %r11;
	cvt.u64.u32 	%rd24, %r42;
	add.s64 	%rd25, %rd24, %rd23;
	shl.b64 	%rd26, %rd25, 2;
	add.s64 	%rd27, %rd2, %rd26;
	ld.global.f32 	%f43, [%rd27+4];
	add.s64 	%rd29, %rd22, %rd41;
	ld.global.f32 	%f44, [%rd29];
	fma.rn.f32 	%f45, %f43, %f44, %f42;
	ld.global.f32 	%f46, [%rd27+8];
	add.s64 	%rd30, %rd29, %rd41;
	ld.global.f32 	%f47, [%rd30];
	fma.rn.f32 	%f48, %f46, %f47, %f45;
	ld.global.f32 	%f49, [%rd27+12];
	add.s64 	%rd31, %rd30, %rd41;
	ld.global.f32 	%f50, [%rd31];
	fma.rn.f32 	%f66, %f49, %f50, %f48;
	add.s32 	%r42, %r42, 4;
$L__BB1_8:
	setp.eq.s32 	%p8, %r5, 0;
	@%p8 bra 	$L__BB1_13;
	setp.eq.s32 	%p9, %r5, 1;
	@%p9 bra 	$L__BB1_11;
	add.s32 	%r32, %r42, %r11;
	mul.wide.u32 	%rd32, %r32, 4;
	add.s64 	%rd33, %rd2, %rd32;
	ld.global.f32 	%f52, [%rd33];
	mad.lo.s32 	%r33, %r42, %r24, %r1;
	mul.wide.s32 	%rd34, %r33, 4;
	add.s64 	%rd35, %rd1, %rd34;
	ld.global.f32 	%f53, [%rd35];
	fma.rn.f32 	%f54, %f52, %f53, %f66;
	cvt.u64.u32 	%rd36, %r11;
	cvt.u64.u32 	%rd37, %r42;
	add.s64 	%rd38, %rd37, %rd36;
	shl.b64 	%rd39, %rd38, 2;
	add.s64 	%rd40, %rd2, %rd39;
	ld.global.f32 	%f55, [%rd40+4];
	add.s64 	%rd42, %rd35, %rd41;
	ld.global.f32 	%f56, [%rd42];
	fma.rn.f32 	%f66, %f55, %f56, %f54;
	add.s32 	%r42, %r42, 2;
$L__BB1_11:
	setp.eq.s32 	%p10, %r7, 0;
	@%p10 bra 	$L__BB1_13;
	add.s32 	%r34, %r42, %r11;
	mul.wide.u32 	%rd43, %r34, 4;
	add.s64 	%rd44, %rd2, %rd43;
	ld.global.f32 	%f57, [%rd44];
	mad.lo.s32 	%r35, %r42, %r24, %r1;
	mul.wide.s32 	%rd45, %r35, 4;
	add.s64 	%rd46, %rd1, %rd45;
	ld.global.f32 	%f58, [%rd46];
	fma.rn.f32 	%f66, %f57, %f58, %f66;
$L__BB1_13:
	add.s32 	%r36, %r11, %r1;
	mul.wide.s32 	%rd47, %r36, 4;
	add.s64 	%rd48, %rd3, %rd47;
	st.global.f32 	[%rd48], %f66;
	add.s32 	%r37, %r37, 1;
	setp.ne.s32 	%p11, %r37, %r24;
	@%p11 bra 	$L__BB1_2;
$L__BB1_14:
	ret;

}


// ===== COMPILED SASS (sm_100) =====

	.target	sm_100

	.elftype	@"ET_EXEC"


//--------------------- .note.nv.tkinfo           --------------------------
	.section	.note.nv.tkinfo,"",@"SHT_NOTE"
	.sectionflags	@"SHF_NOTE_NV_TKINFO"
	.tkinfo
        /*0018*/ 	.word	0x00000002
        /*0030*/ 	.string	""
        /*0030*/ 	.string	"ptxas"
        /*0030*/ 	.string	"Cuda compilation tools, release 13.0, V13.0.88"
        /*0030*/ 	.string	"Build cuda_13.0.r13.0/compiler.36424714_0"
        /*0030*/ 	.string	"-arch sm_100 -m 64 "



//--------------------- .note.nv.cuinfo           --------------------------
	.section	.note.nv.cuinfo,"",@"SHT_NOTE"
	.sectionflags	@"SHF_NOTE_NV_CUINFO"
        /*0018*/ 	.short	0x0002
        /*001a*/ 	.short	0x0064
        /*001c*/ 	.short	0x0082
	.zero		2


//--------------------- .nv.info                  --------------------------
	.section	.nv.info,"",@"SHT_CUDA_INFO"
	.align	4


	//----- nvinfo : EIATTR_REGCOUNT
	.align		4
        /*0000*/ 	.byte	0x04, 0x2f
        /*0002*/ 	.short	(.L_1 - .L_0)
	.align		4
.L_0:
        /*0004*/ 	.word	index@(_Z16Question1AKernelPfS_S_i)
        /*0008*/ 	.word	0x00000020


	//----- nvinfo : EIATTR_FRAME_SIZE
	.align		4
.L_1:
        /*000c*/ 	.byte	0x04, 0x11
        /*000e*/ 	.short	(.L_3 - .L_2)
	.align		4
.L_2:
        /*0010*/ 	.word	index@(_Z16Question1AKernelPfS_S_i)
        /*0014*/ 	.word	0x00000000


	//----- nvinfo : EIATTR_REGCOUNT
	.align		4
.L_3:
        /*0018*/ 	.byte	0x04, 0x2f
        /*001a*/ 	.short	(.L_5 - .L_4)
	.align		4
.L_4:
        /*001c*/ 	.word	index@(_Z16Question1BKernelPfS_S_i)
        /*0020*/ 	.word	0x00000020


	//----- nvinfo : EIATTR_FRAME_SIZE
	.align		4
.L_5:
        /*0024*/ 	.byte	0x04, 0x11
        /*0026*/ 	.short	(.L_7 - .L_6)
	.align		4
.L_6:
        /*0028*/ 	.word	index@(_Z16Question1BKernelPfS_S_i)
        /*002c*/ 	.word	0x00000000


	//----- nvinfo : EIATTR_MIN_STACK_SIZE
	.align		4
.L_7:
        /*0030*/ 	.byte	0x04, 0x12
        /*0032*/ 	.short	(.L_9 - .L_8)
	.align		4
.L_8:
        /*0034*/ 	.word	index@(_Z16Question1BKernelPfS_S_i)
        /*0038*/ 	.word	0x00000000


	//----- nvinfo : EIATTR_MIN_STACK_SIZE
	.align		4
.L_9:
        /*003c*/ 	.byte	0x04, 0x12
        /*003e*/ 	.short	(.L_11 - .L_10)
	.align		4
.L_10:
        /*0040*/ 	.word	index@(_Z16Question1AKernelPfS_S_i)
        /*0044*/ 	.word	0x00000000
.L_11:


//--------------------- .nv.compat                --------------------------
	.section	.nv.compat,"",@"SHT_CUDA_COMPAT_INFO"
	.align	4
        /*0000*/ 	.byte	0x02, 0x09, 0x00, 0x00, 0x02, 0x02, 0x01, 0x00, 0x02, 0x05, 0x05, 0x00, 0x03, 0x07, 0x01, 0x01
        /*0010*/ 	.byte	0x02, 0x03, 0x00, 0x00, 0x02, 0x06, 0x01, 0x00, 0x04, 0x0b, 0x08, 0x00, 0x09, 0x00, 0x00, 0x00
        /*0020*/ 	.byte	0x00, 0x00, 0x00, 0x00


//--------------------- .nv.info._Z16Question1BKernelPfS_S_i --------------------------
	.section	.nv.info._Z16Question1BKernelPfS_S_i,"",@"SHT_CUDA_INFO"
	.sectionflags	@""
	.align	4


	//----- nvinfo : EIATTR_CUDA_API_VERSION
	.align		4
        /*0000*/ 	.byte	0x04, 0x37
        /*0002*/ 	.short	(.L_13 - .L_12)
.L_12:
        /*0004*/ 	.word	0x00000082


	//----- nvinfo : EIATTR_KPARAM_INFO
	.align		4
.L_13:
        /*0008*/ 	.byte	0x04, 0x17
        /*000a*/ 	.short	(.L_15 - .L_14)
.L_14:
        /*000c*/ 	.word	0x00000000
        /*0010*/ 	.short	0x0003
        /*0012*/ 	.short	0x0018
        /*0014*/ 	.byte	0x00, 0xf0, 0x11, 0x00


	//----- nvinfo : EIATTR_KPARAM_INFO
	.align		4
.L_15:
        /*0018*/ 	.byte	0x04, 0x17
        /*001a*/ 	.short	(.L_17 - .L_16)
.L_16:
        /*001c*/ 	.word	0x00000000
        /*0020*/ 	.short	0x0002
        /*0022*/ 	.short	0x0010
        /*0024*/ 	.byte	0x00, 0xf5, 0x21, 0x00


	//----- nvinfo : EIATTR_KPARAM_INFO
	.align		4
.L_17:
        /*0028*/ 	.byte	0x04, 0x17
        /*002a*/ 	.short	(.L_19 - .L_18)
.L_18:
        /*002c*/ 	.word	0x00000000
        /*0030*/ 	.short	0x0001
        /*0032*/ 	.short	0x0008
        /*0034*/ 	.byte	0x00, 0xf5, 0x21, 0x00


	//----- nvinfo : EIATTR_KPARAM_INFO
	.align		4
.L_19:
        /*0038*/ 	.byte	0x04, 0x17
        /*003a*/ 	.short	(.L_21 - .L_20)
.L_20:
        /*003c*/ 	.word	0x00000000
        /*0040*/ 	.short	0x0000
        /*0042*/ 	.short	0x0000
        /*0044*/ 	.byte	0x00, 0xf5, 0x21, 0x00


	//----- nvinfo : EIATTR_SPARSE_MMA_MASK
	.align		4
.L_21:
        /*0048*/ 	.byte	0x03, 0x50
        /*004a*/ 	.short	0x0000


	//----- nvinfo : EIATTR_MAXREG_COUNT
	.align		4
        /*004c*/ 	.byte	0x03, 0x1b
        /*004e*/ 	.short	0x00ff


	//----- nvinfo : EIATTR_MERCURY_ISA_VERSION
	.align		4
        /*0050*/ 	.byte	0x03, 0x5f
        /*0052*/ 	.short	0x0101


	//----- nvinfo : EIATTR_VRC_CTA_INIT_COUNT
	.align		4
        /*0054*/ 	.byte	0x02, 0x4a
	.zero		1
	.zero		1


	//----- nvinfo : EIATTR_EXIT_INSTR_OFFSETS
	.align		4
        /*0058*/ 	.byte	0x04, 0x1c
        /*005a*/ 	.short	(.L_23 - .L_22)


	//   ....[0]....
.L_22:
        /*005c*/ 	.word	0x00000080


	//   ....[1]....
        /*0060*/ 	.word	0x000008a0


	//----- nvinfo : EIATTR_CBANK_PARAM_SIZE
	.align		4
.L_23:
        /*0064*/ 	.byte	0x03, 0x19
        /*0066*/ 	.short	0x001c


	//----- nvinfo : EIATTR_PARAM_CBANK
	.align		4
        /*0068*/ 	.byte	0x04, 0x0a
        /*006a*/ 	.short	(.L_25 - .L_24)
	.align		4
.L_24:
        /*006c*/ 	.word	index@(.nv.constant0._Z16Question1BKernelPfS_S_i)
        /*0070*/ 	.short	0x0380
        /*0072*/ 	.short	0x001c


	//----- nvinfo : EIATTR_SW_WAR
	.align		4
.L_25:
        /*0074*/ 	.byte	0x04, 0x36
        /*0076*/ 	.short	(.L_27 - .L_26)
.L_26:
        /*0078*/ 	.word	0x00000008
.L_27:


//--------------------- .nv.info._Z16Question1AKernelPfS_S_i --------------------------
	.section	.nv.info._Z16Question1AKernelPfS_S_i,"",@"SHT_CUDA_INFO"
	.sectionflags	@""
	.align	4


	//----- nvinfo : EIATTR_CUDA_API_VERSION
	.align		4
        /*0000*/ 	.byte	0x04, 0x37
        /*0002*/ 	.short	(.L_29 - .L_28)
.L_28:
        /*0004*/ 	.word	0x00000082


	//----- nvinfo : EIATTR_KPARAM_INFO
	.align		4
.L_29:
        /*0008*/ 	.byte	0x04, 0x17
        /*000a*/ 	.short	(.L_31 - .L_30)
.L_30:
        /*000c*/ 	.word	0x00000000
        /*0010*/ 	.short	0x0003
        /*0012*/ 	.short	0x0018
        /*0014*/ 	.byte	0x00, 0xf0, 0x11, 0x00


	//----- nvinfo : EIATTR_KPARAM_INFO
	.align		4
.L_31:
        /*0018*/ 	.byte	0x04, 0x17
        /*001a*/ 	.short	(.L_33 - .L_32)
.L_32:
        /*001c*/ 	.word	0x00000000
        /*0020*/ 	.short	0x0002
        /*0022*/ 	.short	0x0010
        /*0024*/ 	.byte	0x00, 0xf5, 0x21, 0x00


	//----- nvinfo : EIATTR_KPARAM_INFO
	.align		4
.L_33:
        /*0028*/ 	.byte	0x04, 0x17
        /*002a*/ 	.short	(.L_35 - .L_34)
.L_34:
        /*002c*/ 	.word	0x00000000
        /*0030*/ 	.short	0x0001
        /*0032*/ 	.short	0x0008
        /*0034*/ 	.byte	0x00, 0xf5, 0x21, 0x00


	//----- nvinfo : EIATTR_KPARAM_INFO
	.align		4
.L_35:
        /*0038*/ 	.byte	0x04, 0x17
        /*003a*/ 	.short	(.L_37 - .L_36)
.L_36:
        /*003c*/ 	.word	0x00000000
        /*0040*/ 	.short	0x0000
        /*0042*/ 	.short	0x0000
        /*0044*/ 	.byte	0x00, 0xf5, 0x21, 0x00


	//----- nvinfo : EIATTR_SPARSE_MMA_MASK
	.align		4
.L_37:
        /*0048*/ 	.byte	0x03, 0x50
        /*004a*/ 	.short	0x0000


	//----- nvinfo : EIATTR_MAXREG_COUNT
	.align		4
        /*004c*/ 	.byte	0x03, 0x1b
        /*004e*/ 	.short	0x00ff


	//----- nvinfo : EIATTR_MERCURY_ISA_VERSION
	.align		4
        /*0050*/ 	.byte	0x03, 0x5f
        /*0052*/ 	.short	0x0101


	//----- nvinfo : EIATTR_VRC_CTA_INIT_COUNT
	.align		4
        /*0054*/ 	.byte	0x02, 0x4a
	.zero		1
	.zero		1


	//----- nvinfo : EIATTR_EXIT_INSTR_OFFSETS
	.align		4
        /*0058*/ 	.byte	0x04, 0x1c
        /*005a*/ 	.short	(.L_39 - .L_38)


	//   ....[0]....
.L_38:
        /*005c*/ 	.word	0x00000080


	//   ....[1]....
        /*0060*/ 	.word	0x00000950


	//----- nvinfo : EIATTR_CBANK_PARAM_SIZE
	.align		4
.L_39:
        /*0064*/ 	.byte	0x03, 0x19
        /*0066*/ 	.short	0x001c


	//----- nvinfo : EIATTR_PARAM_CBANK
	.align		4
        /*0068*/ 	.byte	0x04, 0x0a
        /*006a*/ 	.short	(.L_41 - .L_40)
	.align		4
.L_40:
        /*006c*/ 	.word	index@(.nv.constant0._Z16Question1AKernelPfS_S_i)
        /*0070*/ 	.short	0x0380
        /*0072*/ 	.short	0x001c


	//----- nvinfo : EIATTR_SW_WAR
	.align		4
.L_41:
        /*0074*/ 	.byte	0x04, 0x36
        /*0076*/ 	.short	(.L_43 - .L_42)
.L_42:
        /*0078*/ 	.word	0x00000008
.L_43:


//--------------------- .nv.callgraph             --------------------------
	.section	.nv.callgraph,"",@"SHT_CUDA_CALLGRAPH"
	.align	4
	.sectionentsize	8
	.align		4
        /*0000*/ 	.word	0x00000000
	.align		4
        /*0004*/ 	.word	0xffffffff
	.align		4
        /*0008*/ 	.word	0x00000000
	.align		4
        /*000c*/ 	.word	0xfffffffe
	.align		4
        /*0010*/ 	.word	0x00000000
	.align		4
        /*0014*/ 	.word	0xfffffffd
	.align		4
        /*0018*/ 	.word	0x00000000
	.align		4
        /*001c*/ 	.word	0xfffffffc


//--------------------- .text._Z16Question1BKernelPfS_S_i --------------------------
	.section	.text._Z16Question1BKernelPfS_S_i,"ax",@progbits
	.align	128
        .global         _Z16Question1BKernelPfS_S_i
        .type           _Z16Question1BKernelPfS_S_i,@function
        .size           _Z16Question1BKernelPfS_S_i,(.L_x_12 - _Z16Question1BKernelPfS_S_i)
        .other          _Z16Question1BKernelPfS_S_i,@"STO_CUDA_ENTRY STV_DEFAULT"
_Z16Question1BKernelPfS_S_i:
.text._Z16Question1BKernelPfS_S_i:
[----:B------:R-:W-:Y:S01]  /*0000*/  LDC R1, c[0x0][0x37c] ;  /* 0x0000df00ff017b82 */ /* 0x000fe20000000800 */
[----:B------:R-:W0:Y:S07]  /*0010*/  S2R R3, SR_TID.X ;  /* 0x0000000000037919 */ /* 0x000e2e0000002100 */
[----:B------:R-:W0:Y:S08]  /*0020*/  S2UR UR4, SR_CTAID.X ;  /* 0x00000000000479c3 */ /* 0x000e300000002500 */
[----:B------:R-:W0:Y:S08]  /*0030*/  LDC R0, c[0x0][0x360] ;  /* 0x0000d800ff007b82 */ /* 0x000e300000000800 */
[----:B------:R-:W1:Y:S01]  /*0040*/  LDC R5, c[0x0][0x398] ;  /* 0x0000e600ff057b82 */ /* 0x000e620000000800 */
[----:B0-----:R-:W-:Y:S01]  /*0050*/  IMAD R0, R0, UR4, R3 ;  /* 0x0000000400007c24 */ /* 0x001fe2000f8e0203 */
[----:B-1----:R-:W-:-:S04]  /*0060*/  ISETP.GE.AND P0, PT, R5, 0x1, PT ;  /* 0x000000010500780c */ /* 0x002fc80003f06270 */
[----:B------:R-:W-:-:S13]  /*0070*/  ISETP.GE.OR P0, PT, R0, R5, !P0 ;  /* 0x000000050000720c */ /* 0x000fda0004706670 */
[----:B------:R-:W-:Y:S05]  /*0080*/  @P0 EXIT ;  /* 0x000000000000094d */ /* 0x000fea0003800000 */
[C---:B------:R-:W-:Y:S01]  /*0090*/  LOP3.LUT R2, R5.reuse, 0x7, RZ, 0xc0, !PT ;  /* 0x0000000705027812 */ /* 0x040fe200078ec0ff */
[----:B------:R-:W0:Y:S01]  /*00a0*/  LDCU.64 UR4, c[0x0][0x358] ;  /* 0x00006b00ff0477ac */ /* 0x000e220008000a00 */
[----:B------:R-:W-:Y:S02]  /*00b0*/  IADD3 R3, PT, PT, R5, -0x1, RZ ;  /* 0xffffffff05037810 */ /* 0x000fe40007ffe0ff */
[----:B------:R-:W-:Y:S02]  /*00c0*/  IADD3 R4, PT, PT, R2, -0x1, RZ ;  /* 0xffffffff02047810 */ /* 0x000fe40007ffe0ff */
[----:B------:R-:W-:Y:S02]  /*00d0*/  ISETP.GE.U32.AND P0, PT, R3, 0x7, PT ;  /* 0x000000070300780c */ /* 0x000fe40003f06070 */
[----:B------:R-:W-:Y:S02]  /*00e0*/  ISETP.GE.U32.AND P1, PT, R4, 0x3, PT ;  /* 0x000000030400780c */ /* 0x000fe40003f26070 */
[----:B------:R-:W-:-:S02]  /*00f0*/  LOP3.LUT R3, R5, 0x7ffffff8, RZ, 0xc0, !PT ;  /* 0x7ffffff805037812 */ /* 0x000fc400078ec0ff */
[----:B------:R-:W-:Y:S01]  /*0100*/  LOP3.LUT R4, R5, 0x3, RZ, 0xc0, !PT ;  /* 0x0000000305047812 */ /* 0x000fe200078ec0ff */
[----:B------:R-:W-:Y:S01]  /*0110*/  HFMA2 R5, -RZ, RZ, 0, 0 ;  /* 0x00000000ff057431 */ /* 0x000fe200000001ff */
[----:B------:R-:W-:-:S07]  /*0120*/  IADD3 R6, PT, PT, -R3, RZ, RZ ;  /* 0x000000ff03067210 */ /* 0x000fce0007ffe1ff */
.L_x_4:
[----:B-1----:R-:W1:Y:S01]  /*0130*/  LDC R7, c[0x0][0x398] ;  /* 0x0000e600ff077b82 */ /* 0x002e620000000800 */
[----:B------:R-:W-:Y:S02]  /*0140*/  MOV R20, RZ ;  /* 0x000000ff00147202 */ /* 0x000fe40000000f00 */
[----:B------:R-:W-:Y:S01]  /*0150*/  MOV R8, RZ ;  /* 0x000000ff00087202 */ /* 0x000fe20000000f00 */
[C---:B-1----:R-:W-:Y:S01]  /*0160*/  IMAD R9, R5.reuse, R7, RZ ;  /* 0x0000000705097224 */ /* 0x042fe200078e02ff */
[----:B------:R-:W-:-:S04]  /*0170*/  IADD3 R5, PT, PT, R5, 0x1, RZ ;  /* 0x0000000105057810 */ /* 0x000fc80007ffe0ff */
[----:B------:R-:W-:Y:S01]  /*0180*/  ISETP.NE.AND P2, PT, R5, R7, PT ;  /* 0x000000070500720c */ /* 0x000fe20003f45270 */
[----:B------:R-:W-:-:S12]  /*0190*/  @!P0 BRA `(.L_x_0) ;  /* 0x0000000000b48947 */ /* 0x000fd80003800000 */
[----:B------:R-:W-:Y:S02]  /*01a0*/  MOV R20, RZ ;  /* 0x000000ff00147202 */ /* 0x000fe40000000f00 */
[----:B------:R-:W-:Y:S02]  /*01b0*/  MOV R23, R9 ;  /* 0x0000000900177202 */ /* 0x000fe40000000f00 */
[----:B------:R-:W-:Y:S02]  /*01c0*/  MOV R22, R0 ;  /* 0x0000000000167202 */ /* 0x000fe40000000f00 */
[----:B------:R-:W-:-:S07]  /*01d0*/  MOV R24, R6 ;  /* 0x0000000600187202 */ /* 0x000fce0000000f00 */
.L_x_1:
[----:B------:R-:W1:Y:S08]  /*01e0*/  LDC.64 R18, c[0x0][0x388] ;  /* 0x0000e200ff127b82 */ /* 0x000e700000000a00 */
[----:B------:R-:W2:Y:S01]  /*01f0*/  LDC.64 R10, c[0x0][0x380] ;  /* 0x0000e000ff0a7b82 */ /* 0x000ea20000000a00 */
[----:B-1----:R-:W-:-:S05]  /*0200*/  IMAD.WIDE R18, R22, 0x4, R18 ;  /* 0x0000000416127825 */ /* 0x002fca00078e0212 */
[----:B0-----:R0:W3:Y:S01]  /*0210*/  LDG.E R29, desc[UR4][R18.64] ;  /* 0x00000004121d7981 */ /* 0x0010e2000c1e1900 */
[----:B--2---:R-:W-:-:S04]  /*0220*/  IMAD.WIDE.U32 R10, R23, 0x4, R10 ;  /* 0x00000004170a7825 */ /* 0x004fc800078e000a */
[C---:B------:R-:W-:Y:S01]  /*0230*/  IMAD.WIDE.U32 R26, R7.reuse, 0x4, R18 ;  /* 0x00000004071a7825 */ /* 0x040fe200078e0012 */
[----:B------:R-:W3:Y:S04]  /*0240*/  LDG.E R25, desc[UR4][R10.64] ;  /* 0x000000040a197981 */ /* 0x000ee8000c1e1900 */
[----:B------:R-:W2:Y:S04]  /*0250*/  LDG.E R21, desc[UR4][R10.64+0x4] ;  /* 0x000004040a157981 */ /* 0x000ea8000c1e1900 */
[----:B------:R-:W2:Y:S01]  /*0260*/  LDG.E R28, desc[UR4][R26.64] ;  /* 0x000000041a1c7981 */ /* 0x000ea2000c1e1900 */
[----:B------:R-:W-:-:S03]  /*0270*/  IMAD.WIDE.U32 R16, R7, 0x4, R26 ;  /* 0x0000000407107825 */ /* 0x000fc600078e001a */
[----:B------:R-:W4:Y:S01]  /*0280*/  LDG.E R8, desc[UR4][R10.64+0x8] ;  /* 0x000008040a087981 */ /* 0x000f22000c1e1900 */
[----:B------:R-:W-:-:S03]  /*0290*/  IMAD.WIDE.U32 R14, R7, 0x4, R16 ;  /* 0x00000004070e7825 */ /* 0x000fc600078e0010 */
[----:B------:R-:W4:Y:S01]  /*02a0*/  LDG.E R17, desc[UR4][R16.64] ;  /* 0x0000000410117981 */ /* 0x000f22000c1e1900 */
[----:B------:R-:W-:-:S04]  /*02b0*/  IMAD.WIDE.U32 R12, R7, 0x4, R14 ;  /* 0x00000004070c7825 */ /* 0x000fc800078e000e */
[----:B0-----:R-:W-:Y:S01]  /*02c0*/  IMAD.WIDE.U32 R18, R7, 0x4, R12 ;  /* 0x0000000407127825 */ /* 0x001fe200078e000c */
[----:B------:R0:W5:Y:S04]  /*02d0*/  LDG.E R16, desc[UR4][R14.64] ;  /* 0x000000040e107981 */ /* 0x000168000c1e1900 */
[----:B------:R-:W5:Y:S04]  /*02e0*/  LDG.E R12, desc[UR4][R12.64] ;  /* 0x000000040c0c7981 */ /* 0x000f68000c1e1900 */
[----:B------:R-:W5:Y:S01]  /*02f0*/  LDG.E R13, desc[UR4][R10.64+0x18] ;  /* 0x000018040a0d7981 */ /* 0x000f62000c1e1900 */
[----:B---3--:R-:W-:-:S03]  /*0300*/  FFMA R20, R25, R29, R20 ;  /* 0x0000001d19147223 */ /* 0x008fc60000000014 */
[----:B------:R-:W5:Y:S04]  /*0310*/  LDG.E R25, desc[UR4][R10.64+0xc] ;  /* 0x00000c040a197981 */ /* 0x000f68000c1e1900 */
[----:B------:R-:W3:Y:S01]  /*0320*/  LDG.E R29, desc[UR4][R10.64+0x10] ;  /* 0x000010040a1d7981 */ /* 0x000ee2000c1e1900 */
[----:B--2---:R-:W-:Y:S01]  /*0330*/  FFMA R27, R21, R28, R20 ;  /* 0x0000001c151b7223 */ /* 0x004fe20000000014 */
[C---:B------:R-:W-:Y:S02]  /*0340*/  IMAD.WIDE.U32 R20, R7.reuse, 0x4, R18 ;  /* 0x0000000407147825 */ /* 0x040fe400078e0012 */
[----:B------:R-:W2:Y:S04]  /*0350*/  LDG.E R28, desc[UR4][R10.64+0x14] ;  /* 0x000014040a1c7981 */ /* 0x000ea8000c1e1900 */
[----:B------:R-:W2:Y:S01]  /*0360*/  LDG.E R19, desc[UR4][R18.64] ;  /* 0x0000000412137981 */ /* 0x000ea2000c1e1900 */
[----:B0-----:R-:W-:-:S03]  /*0370*/  IMAD.WIDE.U32 R14, R7, 0x4, R20 ;  /* 0x00000004070e7825 */ /* 0x001fc600078e0014 */
[----:B------:R-:W2:Y:S04]  /*0380*/  LDG.E R26, desc[UR4][R20.64] ;  /* 0x00000004141a7981 */ /* 0x000ea8000c1e1900 */
[----:B------:R-:W2:Y:S04]  /*0390*/  LDG.E R14, desc[UR4][R14.64] ;  /* 0x000000040e0e7981 */ /* 0x000ea8000c1e1900 */
[----:B------:R-:W2:Y:S01]  /*03a0*/  LDG.E R20, desc[UR4][R10.64+0x1c] ;  /* 0x00001c040a147981 */ /* 0x000ea2000c1e1900 */
[----:B----4-:R-:W-:Y:S01]  /*03b0*/  FFMA R8, R8, R17, R27 ;  /* 0x0000001108087223 */ /* 0x010fe2000000001b */
[----:B------:R-:W-:-:S04]  /*03c0*/  IADD3 R24, PT, PT, R24, 0x8, RZ ;  /* 0x0000000818187810 */ /* 0x000fc80007ffe0ff */
[----:B------:R-:W-:Y:S02]  /*03d0*/  ISETP.NE.AND P3, PT, R24, RZ, PT ;  /* 0x000000ff1800720c */ /* 0x000fe40003f65270 */
[----:B------:R-:W-:Y:S02]  /*03e0*/  IADD3 R23, PT, PT, R23, 0x8, RZ ;  /* 0x0000000817177810 */ /* 0x000fe40007ffe0ff */
[----:B------:R-:W-:Y:S01]  /*03f0*/  LEA R22, R7, R22, 0x3 ;  /* 0x0000001607167211 */ /* 0x000fe200078e18ff */
[----:B-----5:R-:W-:-:S04]  /*0400*/  FFMA R8, R25, R16, R8 ;  /* 0x0000001019087223 */ /* 0x020fc80000000008 */
[----:B---3--:R-:W-:-:S04]  /*0410*/  FFMA R29, R29, R12, R8 ;  /* 0x0000000c1d1d7223 */ /* 0x008fc80000000008 */
[----:B--2---:R-:W-:-:S04]  /*0420*/  FFMA R28, R28, R19, R29 ;  /* 0x000000131c1c7223 */ /* 0x004fc8000000001d */
[----:B------:R-:W-:-:S04]  /*0430*/  FFMA R13, R13, R26, R28 ;  /* 0x0000001a0d0d7223 */ /* 0x000fc8000000001c */
[----:B------:R-:W-:Y:S01]  /*0440*/  FFMA R20, R20, R14, R13 ;  /* 0x0000000e14147223 */ /* 0x000fe2000000000d */
[----:B------:R-:W-:Y:S06]  /*0450*/  @P3 BRA `(.L_x_1) ;  /* 0xfffffffc00603947 */ /* 0x000fec000383ffff */
[----:B------:R-:W-:-:S07]  /*0460*/  MOV R8, R3 ;  /* 0x0000000300087202 */ /* 0x000fce0000000f00 */
.L_x_0:
[----:B------:R-:W-:-:S13]  /*0470*/  ISETP.NE.AND P3, PT, R2, RZ, PT ;  /* 0x000000ff0200720c */ /* 0x000fda0003f65270 */
[----:B------:R-:W-:Y:S05]  /*0480*/  @!P3 BRA `(.L_x_2) ;  /* 0x0000000000f0b947 */ /* 0x000fea0003800000 */
[----:B------:R-:W-:Y:S01]  /*0490*/  ISETP.NE.AND P3, PT, R4, RZ, PT ;  /* 0x000000ff0400720c */ /* 0x000fe20003f65270 */
[----:B------:R-:W-:-:S12]  /*04a0*/  @!P1 BRA `(.L_x_3) ;  /* 0x00000000006c9947 */ /* 0x000fd80003800000 */
[----:B------:R-:W1:Y:S01]  /*04b0*/  LDC.64 R12, c[0x0][0x388] ;  /* 0x0000e200ff0c7b82 */ /* 0x000e620000000a00 */
[----:B------:R-:W-:Y:S01]  /*04c0*/  IMAD R19, R8, R7, R0 ;  /* 0x0000000708137224 */ /* 0x000fe200078e0200 */
[CC--:B------:R-:W-:Y:S02]  /*04d0*/  IADD3 R15, PT, PT, R9.reuse, R8.reuse, RZ ;  /* 0x00000008090f7210 */ /* 0x0c0fe40007ffe0ff */
[----:B------:R-:W-:-:S04]  /*04e0*/  IADD3 R18, P4, PT, R9, R8, RZ ;  /* 0x0000000809127210 */ /* 0x000fc80007f9e0ff */
[----:B------:R-:W2:Y:S08]  /*04f0*/  LDC.64 R16, c[0x0][0x380] ;  /* 0x0000e000ff107b82 */ /* 0x000eb00000000a00 */
[----:B------:R-:W3:Y:S01]  /*0500*/  LDC.64 R10, c[0x0][0x380] ;  /* 0x0000e000ff0a7b82 */ /* 0x000ee20000000a00 */
[----:B-1----:R-:W-:Y:S01]  /*0510*/  IMAD.WIDE R12, R19, 0x4, R12 ;  /* 0x00000004130c7825 */ /* 0x002fe200078e020c */
[----:B------:R-:W-:-:S03]  /*0520*/  IADD3.X R19, PT, PT, RZ, RZ, RZ, P4, !PT ;  /* 0x000000ffff137210 */ /* 0x000fc600027fe4ff */
[----:B--2---:R-:W-:-:S04]  /*0530*/  IMAD.WIDE.U32 R16, R15, 0x4, R16 ;  /* 0x000000040f107825 */ /* 0x004fc800078e0010 */
[----:B------:R-:W-:Y:S02]  /*0540*/  IMAD.WIDE.U32 R14, R7, 0x4, R12 ;  /* 0x00000004070e7825 */ /* 0x000fe400078e000c */
[----:B0-----:R-:W2:Y:S01]  /*0550*/  LDG.E R17, desc[UR4][R16.64] ;  /* 0x0000000410117981 */ /* 0x001ea2000c1e1900 */
[----:B---3--:R-:W-:-:S03]  /*0560*/  LEA R10, P4, R18, R10, 0x2 ;  /* 0x0000000a120a7211 */ /* 0x008fc600078810ff */
[----:B------:R-:W2:Y:S01]  /*0570*/  LDG.E R12, desc[UR4][R12.64] ;  /* 0x000000040c0c7981 */ /* 0x000ea2000c1e1900 */
[----:B------:R-:W-:Y:S01]  /*0580*/  LEA.HI.X R11, R18, R11, R19, 0x2, P4 ;  /* 0x0000000b120b7211 */ /* 0x000fe200020f1413 */
[C---:B------:R-:W-:Y:S02]  /*0590*/  IMAD.WIDE.U32 R18, R7.reuse, 0x4, R14 ;  /* 0x0000000407127825 */ /* 0x040fe400078e000e */
[----:B------:R-:W3:Y:S04]  /*05a0*/  LDG.E R14, desc[UR4][R14.64] ;  /* 0x000000040e0e7981 */ /* 0x000ee8000c1e1900 */
[----:B------:R-:W3:Y:S01]  /*05b0*/  LDG.E R24, desc[UR4][R10.64+0x4] ;  /* 0x000004040a187981 */ /* 0x000ee2000c1e1900 */
[----:B------:R-:W-:-:S03]  /*05c0*/  IMAD.WIDE.U32 R22, R7, 0x4, R18 ;  /* 0x0000000407167825 */ /* 0x000fc600078e0012 */
[----:B------:R-:W4:Y:S04]  /*05d0*/  LDG.E R18, desc[UR4][R18.64] ;  /* 0x0000000412127981 */ /* 0x000f28000c1e1900 */
[----:B------:R-:W4:Y:S04]  /*05e0*/  LDG.E R26, desc[UR4][R10.64+0x8] ;  /* 0x000008040a1a7981 */ /* 0x000f28000c1e1900 */
[----:B------:R-:W5:Y:S04]  /*05f0*/  LDG.E R22, desc[UR4][R22.64] ;  /* 0x0000000416167981 */ /* 0x000f68000c1e1900 */
[----:B------:R-:W5:Y:S01]  /*0600*/  LDG.E R28, desc[UR4][R10.64+0xc] ;  /* 0x00000c040a1c7981 */ /* 0x000f62000c1e1900 */
[----:B------:R-:W-:Y:S01]  /*0610*/  IADD3 R8, PT, PT, R8, 0x4, RZ ;  /* 0x0000000408087810 */ /* 0x000fe20007ffe0ff */
[----:B--2---:R-:W-:-:S04]  /*0620*/  FFMA R17, R17, R12, R20 ;  /* 0x0000000c11117223 */ /* 0x004fc80000000014 */
[----:B---3--:R-:W-:-:S04]  /*0630*/  FFMA R17, R24, R14, R17 ;  /* 0x0000000e18117223 */ /* 0x008fc80000000011 */
[----:B----4-:R-:W-:-:S04]  /*0640*/  FFMA R17, R26, R18, R17 ;  /* 0x000000121a117223 */ /* 0x010fc80000000011 */
[----:B-----5:R-:W-:-:S07]  /*0650*/  FFMA R20, R28, R22, R17 ;  /* 0x000000161c147223 */ /* 0x020fce0000000011 */
.L_x_3:
[----:B------:R-:W-:Y:S05]  /*0660*/  @!P3 BRA `(.L_x_2) ;  /* 0x000000000078b947 */ /* 0x000fea0003800000 */
[----:B------:R-:W-:Y:S01]  /*0670*/  ISETP.NE.AND P4, PT, R4, 0x1, PT ;  /* 0x000000010400780c */ /* 0x000fe20003f85270 */
[----:B------:R-:W1:Y:S01]  /*0680*/  LDC.64 R16, c[0x0][0x380] ;  /* 0x0000e000ff107b82 */ /* 0x000e620000000a00 */
[----:B------:R-:W-:-:S07]  /*0690*/  LOP3.LUT P3, RZ, R7, 0x1, RZ, 0xc0, !PT ;  /* 0x0000000107ff7812 */ /* 0x000fce000786c0ff */
[----:B------:R-:W2:Y:S04]  /*06a0*/  LDC.64 R18, c[0x0][0x388] ;  /* 0x0000e200ff127b82 */ /* 0x000ea80000000a00 */
[CC--:B------:R-:W-:Y:S02]  /*06b0*/  @P4 IADD3 R23, PT, PT, R9.reuse, R8.reuse, RZ ;  /* 0x0000000809174210 */ /* 0x0c0fe40007ffe0ff */
[----:B------:R-:W-:Y:S02]  /*06c0*/  @P4 IADD3 R21, P5, PT, R9, R8, RZ ;  /* 0x0000000809154210 */ /* 0x000fe40007fbe0ff */
[----:B------:R-:W3:Y:S02]  /*06d0*/  @P4 LDC.64 R10, c[0x0][0x380] ;  /* 0x0000e000ff0a4b82 */ /* 0x000ee40000000a00 */
[----:B------:R-:W-:-:S06]  /*06e0*/  @P4 IADD3.X R22, PT, PT, RZ, RZ, RZ, P5, !PT ;  /* 0x000000ffff164210 */ /* 0x000fcc0002ffe4ff */
[----:B------:R-:W4:Y:S01]  /*06f0*/  LDC.64 R12, c[0x0][0x380] ;  /* 0x0000e000ff0c7b82 */ /* 0x000f220000000a00 */
[----:B-1----:R-:W-:-:S04]  /*0700*/  @P4 IMAD.WIDE.U32 R16, R23, 0x4, R16 ;  /* 0x0000000417104825 */ /* 0x002fc800078e0010 */
[C---:B------:R-:W-:Y:S01]  /*0710*/  @P4 IMAD R23, R8.reuse, R7, R0 ;  /* 0x0000000708174224 */ /* 0x040fe200078e0200 */
[----:B------:R-:W-:Y:S01]  /*0720*/  @P4 IADD3 R8, PT, PT, R8, 0x2, RZ ;  /* 0x0000000208084810 */ /* 0x000fe20007ffe0ff */
[----:B0-----:R-:W5:Y:S01]  /*0730*/  @P4 LDG.E R17, desc[UR4][R16.64] ;  /* 0x0000000410114981 */ /* 0x001f62000c1e1900 */
[----:B------:R-:W0:Y:S01]  /*0740*/  LDC.64 R14, c[0x0][0x388] ;  /* 0x0000e200ff0e7b82 */ /* 0x000e220000000a00 */
[----:B--2---:R-:W-:Y:S01]  /*0750*/  @P4 IMAD.WIDE R18, R23, 0x4, R18 ;  /* 0x0000000417124825 */ /* 0x004fe200078e0212 */
[----:B---3--:R-:W-:-:S03]  /*0760*/  @P4 LEA R10, P5, R21, R10, 0x2 ;  /* 0x0000000a150a4211 */ /* 0x008fc600078a10ff */
[----:B------:R-:W-:Y:S01]  /*0770*/  @P3 IMAD R25, R8, R7, R0 ;  /* 0x0000000708193224 */ /* 0x000fe200078e0200 */
[----:B------:R-:W-:Y:S01]  /*0780*/  @P4 LEA.HI.X R11, R21, R11, R22, 0x2, P5 ;  /* 0x0000000b150b4211 */ /* 0x000fe200028f1416 */
[----:B------:R-:W-:Y:S01]  /*0790*/  @P4 IMAD.WIDE.U32 R22, R7, 0x4, R18 ;  /* 0x0000000407164825 */ /* 0x000fe200078e0012 */
[----:B------:R-:W-:Y:S02]  /*07a0*/  @P3 IADD3 R21, PT, PT, R9, R8, RZ ;  /* 0x0000000809153210 */ /* 0x000fe40007ffe0ff */
[----:B------:R-:W5:Y:S03]  /*07b0*/  @P4 LDG.E R8, desc[UR4][R18.64] ;  /* 0x0000000412084981 */ /* 0x000f66000c1e1900 */
[----:B----4-:R-:W-:Y:S01]  /*07c0*/  @P3 IMAD.WIDE.U32 R12, R21, 0x4, R12 ;  /* 0x00000004150c3825 */ /* 0x010fe200078e000c */
[----:B------:R-:W2:Y:S03]  /*07d0*/  @P4 LDG.E R11, desc[UR4][R10.64+0x4] ;  /* 0x000004040a0b4981 */ /* 0x000ea6000c1e1900 */
[----:B0-----:R-:W-:Y:S01]  /*07e0*/  @P3 IMAD.WIDE R14, R25, 0x4, R14 ;  /* 0x00000004190e3825 */ /* 0x001fe200078e020e */
[----:B------:R-:W2:Y:S04]  /*07f0*/  @P4 LDG.E R22, desc[UR4][R22.64] ;  /* 0x0000000416164981 */ /* 0x000ea8000c1e1900 */
[----:B------:R-:W3:Y:S04]  /*0800*/  @P3 LDG.E R13, desc[UR4][R12.64] ;  /* 0x000000040c0d3981 */ /* 0x000ee8000c1e1900 */
[----:B------:R-:W3:Y:S01]  /*0810*/  @P3 LDG.E R14, desc[UR4][R14.64] ;  /* 0x000000040e0e3981 */ /* 0x000ee2000c1e1900 */
[----:B-----5:R-:W-:-:S04]  /*0820*/  @P4 FFMA R8, R17, R8, R20 ;  /* 0x0000000811084223 */ /* 0x020fc80000000014 */
[----:B--2---:R-:W-:-:S04]  /*0830*/  @P4 FFMA R20, R11, R22, R8 ;  /* 0x000000160b144223 */ /* 0x004fc80000000008 */
[----:B---3--:R-:W-:-:S07]  /*0840*/  @P3 FFMA R20, R13, R14, R20 ;  /* 0x0000000e0d143223 */ /* 0x008fce0000000014 */
.L_x_2:
[----:B------:R-:W1:Y:S01]  /*0850*/  LDC.64 R10, c[0x0][0x390] ;  /* 0x0000e400ff0a7b82 */ /* 0x000e620000000a00 */
[----:B------:R-:W-:-:S05]  /*0860*/  IADD3 R9, PT, PT, R0, R9, RZ ;  /* 0x0000000900097210 */ /* 0x000fca0007ffe0ff */
[----:B-1----:R-:W-:-:S05]  /*0870*/  IMAD.WIDE R8, R9, 0x4, R10 ;  /* 0x0000000409087825 */ /* 0x002fca00078e020a */
[----:B0-----:R1:W-:Y:S01]  /*0880*/  STG.E desc[UR4][R8.64], R20 ;  /* 0x0000001408007986 */ /* 0x0013e2000c101904 */
[----:B------:R-:W-:Y:S05]  /*0890*/  @P2 BRA `(.L_x_4) ;  /* 0xfffffff800242947 */ /* 0x000fea000383ffff */
[----:B------:R-:W-:Y:S05]  /*08a0*/  EXIT ;  /* 0x000000000000794d */ /* 0x000fea0003800000 */
.L_x_5:
[----:B------:R-:W-:-:S00]  /*08b0*/  BRA `(.L_x_5) ;  /* 0xfffffffc00fc7947 */ /* 0x000fc0000383ffff */
[----:B------:R-:W-:-:S00]  /*08c0*/  NOP ;  /* 0x0000000000007918 */ /* 0x000fc00000000000 */
        /* <DEDUP_REMOVED lines=11> */
.L_x_12:


//--------------------- .text._Z16Question1AKernelPfS_S_i --------------------------
	.section	.text._Z16Question1AKernelPfS_S_i,"ax",@progbits
	.align	128
        .global         _Z16Question1AKernelPfS_S_i
        .type           _Z16Question1AKernelPfS_S_i,@function
        .size           _Z16Question1AKernelPfS_S_i,(.L_x_13 - _Z16Question1AKernelPfS_S_i)
        .other          _Z16Question1AKernelPfS_S_i,@"STO_CUDA_ENTRY STV_DEFAULT"
_Z16Question1AKernelPfS_S_i:
.text._Z16Question1AKernelPfS_S_i:
        /* <DEDUP_REMOVED lines=9> */
[C---:B------:R-:W-:Y:S01]  /*0090*/  IADD3 R0, PT, PT, R5.reuse, -0x1, RZ ;  /* 0xffffffff05007810 */ /* 0x040fe20007ffe0ff */
[----:B------:R-:W-:Y:S01]  /*00a0*/  IMAD R2, R2, R5, RZ ;  /* 0x0000000502027224 */ /* 0x000fe200078e02ff */
[C---:B------:R-:W-:Y:S01]  /*00b0*/  LOP3.LUT R3, R5.reuse, 0x7, RZ, 0xc0, !PT ;  /* 0x0000000705037812 */ /* 0x040fe200078ec0ff */
[----:B------:R-:W0:Y:S01]  /*00c0*/  LDCU.64 UR4, c[0x0][0x358] ;  /* 0x00006b00ff0477ac */ /* 0x000e220008000a00 */
[----:B------:R-:W-:Y:S02]  /*00d0*/  ISETP.GE.U32.AND P0, PT, R0, 0x7, PT ;  /* 0x000000070000780c */ /* 0x000fe40003f06070 */
[----:B------:R-:W-:Y:S01]  /*00e0*/  LOP3.LUT R0, R5, 0x7ffffff8, RZ, 0xc0, !PT ;  /* 0x7ffffff805007812 */ /* 0x000fe200078ec0ff */
[----:B------:R-:W-:-:S03]  /*00f0*/  HFMA2 R5, -RZ, RZ, 0, 0 ;  /* 0x00000000ff057431 */ /* 0x000fc600000001ff */
[----:B------:R-:W-:-:S07]  /*0100*/  IADD3 R4, PT, PT, -R0, RZ, RZ ;  /* 0x000000ff00047210 */ /* 0x000fce0007ffe1ff */
.L_x_10:
[----:B-1----:R-:W-:Y:S02]  /*0110*/  MOV R16, RZ ;  /* 0x000000ff00107202 */ /* 0x002fe40000000f00 */
[----:B------:R-:W-:Y:S01]  /*0120*/  MOV R6, RZ ;  /* 0x000000ff00067202 */ /* 0x000fe20000000f00 */
[----:B------:R-:W-:Y:S06]  /*0130*/  @!P0 BRA `(.L_x_6) ;  /* 0x0000000000f08947 */ /* 0x000fec0003800000 */
[----:B------:R-:W1:Y:S01]  /*0140*/  LDC R8, c[0x0][0x398] ;  /* 0x0000e600ff087b82 */ /* 0x000e620000000800 */
[----:B------:R-:W-:Y:S02]  /*0150*/  MOV R16, RZ ;  /* 0x000000ff00107202 */ /* 0x000fe40000000f00 */
[----:B------:R-:W-:Y:S02]  /*0160*/  MOV R9, R2 ;  /* 0x0000000200097202 */ /* 0x000fe40000000f00 */
[-C--:B------:R-:W-:Y:S02]  /*0170*/  MOV R7, R5.reuse ;  /* 0x0000000500077202 */ /* 0x080fe40000000f00 */
[----:B------:R-:W-:Y:S02]  /*0180*/  MOV R10, R4 ;  /* 0x00000004000a7202 */ /* 0x000fe40000000f00 */
[----:B-1----:R-:W-:Y:S01]  /*0190*/  IADD3 R11, PT, PT, R5, R8, RZ ;  /* 0x00000008050b7210 */ /* 0x002fe20007ffe0ff */
[C-C-:B------:R-:W-:Y:S01]  /*01a0*/  IMAD R25, R8.reuse, 0x3, R5.reuse ;  /* 0x0000000308197824 */ /* 0x140fe200078e0205 */
[CC--:B------:R-:W-:Y:S01]  /*01b0*/  LEA R6, R8.reuse, R5.reuse, 0x1 ;  /* 0x0000000508067211 */ /* 0x0c0fe200078e08ff */
[C-C-:B------:R-:W-:Y:S01]  /*01c0*/  IMAD R29, R8.reuse, 0x5, R5.reuse ;  /* 0x00000005081d7824 */ /* 0x140fe200078e0205 */
[C---:B------:R-:W-:Y:S01]  /*01d0*/  LEA R27, R8.reuse, R5, 0x2 ;  /* 0x00000005081b7211 */ /* 0x040fe200078e10ff */
[----:B------:R-:W-:-:S02]  /*01e0*/  IMAD R24, R8, 0x6, R5 ;  /* 0x0000000608187824 */ /* 0x000fc400078e0205 */
[----:B------:R-:W-:-:S07]  /*01f0*/  IMAD R26, R8, 0x7, R5 ;  /* 0x00000007081a7824 */ /* 0x000fce00078e0205 */
.L_x_7:
[----:B------:R-:W1:Y:S08]  /*0200*/  LDC.64 R14, c[0x0][0x388] ;  /* 0x0000e200ff0e7b82 */ /* 0x000e700000000a00 */
[----:B------:R-:W2:Y:S01]  /*0210*/  LDC.64 R12, c[0x0][0x380] ;  /* 0x0000e000ff0c7b82 */ /* 0x000ea20000000a00 */
[----:B-1----:R-:W-:-:S06]  /*0220*/  IMAD.WIDE.U32 R18, R7, 0x4, R14 ;  /* 0x0000000407127825 */ /* 0x002fcc00078e000e */
[----:B0-----:R-:W3:Y:S01]  /*0230*/  LDG.E R18, desc[UR4][R18.64] ;  /* 0x0000000412127981 */ /* 0x001ee2000c1e1900 */
[----:B--2---:R-:W-:-:S05]  /*0240*/  IMAD.WIDE R12, R9, 0x4, R12 ;  /* 0x00000004090c7825 */ /* 0x004fca00078e020c */
[----:B------:R-:W3:Y:S01]  /*0250*/  LDG.E R17, desc[UR4][R12.64] ;  /* 0x000000040c117981 */ /* 0x000ee2000c1e1900 */
[----:B------:R-:W-:-:S03]  /*0260*/  IMAD.WIDE.U32 R22, R11, 0x4, R14 ;  /* 0x000000040b167825 */ /* 0x000fc600078e000e */
[----:B------:R-:W2:Y:S01]  /*0270*/  LDG.E R19, desc[UR4][R12.64+0x8] ;  /* 0x000008040c137981 */ /* 0x000ea2000c1e1900 */
[----:B------:R-:W-:-:S03]  /*0280*/  IMAD.WIDE.U32 R20, R6, 0x4, R14 ;  /* 0x0000000406147825 */ /* 0x000fc600078e000e */
[----:B------:R-:W4:Y:S04]  /*0290*/  LDG.E R22, desc[UR4][R22.64] ;  /* 0x0000000416167981 */ /* 0x000f28000c1e1900 */
[----:B------:R-:W2:Y:S04]  /*02a0*/  LDG.E R20, desc[UR4][R20.64] ;  /* 0x0000000414147981 */ /* 0x000ea8000c1e1900 */
[----:B------:R-:W5:Y:S01]  /*02b0*/  LDG.E R23, desc[UR4][R12.64+0x10] ;  /* 0x000010040c177981 */ /* 0x000f62000c1e1900 */
[----:B---3--:R-:W-:-:S03]  /*02c0*/  FFMA R17, R17, R18, R16 ;  /* 0x0000001211117223 */ /* 0x008fc60000000010 */
[----:B------:R-:W4:Y:S02]  /*02d0*/  LDG.E R16, desc[UR4][R12.64+0x4] ;  /* 0x000004040c107981 */ /* 0x000f24000c1e1900 */
[----:B----4-:R-:W-:Y:S01]  /*02e0*/  FFMA R28, R16, R22, R17 ;  /* 0x00000016101c7223 */ /* 0x010fe20000000011 */
[----:B------:R-:W-:-:S04]  /*02f0*/  IMAD.WIDE.U32 R16, R25, 0x4, R14 ;  /* 0x0000000419107825 */ /* 0x000fc800078e000e */
[----:B--2---:R-:W-:Y:S01]  /*0300*/  FFMA R28, R19, R20, R28 ;  /* 0x00000014131c7223 */ /* 0x004fe2000000001c */
[--C-:B------:R-:W-:Y:S01]  /*0310*/  IMAD.WIDE.U32 R18, R27, 0x4, R14.reuse ;  /* 0x000000041b127825 */ /* 0x100fe200078e000e */
[----:B------:R-:W2:Y:S05]  /*0320*/  LDG.E R16, desc[UR4][R16.64] ;  /* 0x0000000410107981 */ /* 0x000eaa000c1e1900 */
[----:B------:R-:W5:Y:S04]  /*0330*/  LDG.E R18, desc[UR4][R18.64] ;  /* 0x0000000412127981 */ /* 0x000f68000c1e1900 */
[----:B------:R-:W2:Y:S01]  /*0340*/  LDG.E R17, desc[UR4][R12.64+0xc] ;  /* 0x00000c040c117981 */ /* 0x000ea2000c1e1900 */
[----:B------:R-:W-:-:S03]  /*0350*/  IMAD.WIDE.U32 R20, R29, 0x4, R14 ;  /* 0x000000041d147825 */ /* 0x000fc600078e000e */
[----:B------:R-:W3:Y:S04]  /*0360*/  LDG.E R19, desc[UR4][R12.64+0x1c] ;  /* 0x00001c040c137981 */ /* 0x000ee8000c1e1900 */
[----:B------:R-:W4:Y:S01]  /*0370*/  LDG.E R20, desc[UR4][R20.64] ;  /* 0x0000000414147981 */ /* 0x000f22000c1e1900 */
[----:B--2---:R-:W-:-:S03]  /*0380*/  FFMA R28, R17, R16, R28 ;  /* 0x00000010111c7223 */ /* 0x004fc6000000001c */
[----:B------:R-:W4:Y:S01]  /*0390*/  LDG.E R17, desc[UR4][R12.64+0x14] ;  /* 0x000014040c117981 */ /* 0x000f22000c1e1900 */
[----:B-----5:R-:W-:Y:S01]  /*03a0*/  FFMA R28, R23, R18, R28 ;  /* 0x00000012171c7223 */ /* 0x020fe2000000001c */
[--C-:B------:R-:W-:Y:S02]  /*03b0*/  IMAD.WIDE.U32 R22, R24, 0x4, R14.reuse ;  /* 0x0000000418167825 */ /* 0x100fe400078e000e */
[----:B------:R-:W2:Y:S02]  /*03c0*/  LDG.E R16, desc[UR4][R12.64+0x18] ;  /* 0x000018040c107981 */ /* 0x000ea4000c1e1900 */
[----:B------:R-:W-:Y:S02]  /*03d0*/  IMAD.WIDE.U32 R14, R26, 0x4, R14 ;  /* 0x000000041a0e7825 */ /* 0x000fe400078e000e */
[----:B------:R-:W2:Y:S04]  /*03e0*/  LDG.E R22, desc[UR4][R22.64] ;  /* 0x0000000416167981 */ /* 0x000ea8000c1e1900 */
[----:B------:R-:W3:Y:S01]  /*03f0*/  LDG.E R14, desc[UR4][R14.64] ;  /* 0x000000040e0e7981 */ /* 0x000ee2000c1e1900 */
[----:B------:R-:W-:-:S04]  /*0400*/  IADD3 R10, PT, PT, R10, 0x8, RZ ;  /* 0x000000080a0a7810 */ /* 0x000fc80007ffe0ff */
[----:B------:R-:W-:Y:S01]  /*0410*/  ISETP.NE.AND P1, PT, R10, RZ, PT ;  /* 0x000000ff0a00720c */ /* 0x000fe20003f25270 */
[C---:B------:R-:W-:Y:S01]  /*0420*/  IMAD R27, R8.reuse, 0x8, R27 ;  /* 0x00000008081b7824 */ /* 0x040fe200078e021b */
[C---:B------:R-:W-:Y:S02]  /*0430*/  LEA R11, R8.reuse, R11, 0x3 ;  /* 0x0000000b080b7211 */ /* 0x040fe400078e18ff */
[C---:B------:R-:W-:Y:S02]  /*0440*/  LEA R6, R8.reuse, R6, 0x3 ;  /* 0x0000000608067211 */ /* 0x040fe400078e18ff */
[C---:B------:R-:W-:Y:S02]  /*0450*/  LEA R25, R8.reuse, R25, 0x3 ;  /* 0x0000001908197211 */ /* 0x040fe400078e18ff */
[C---:B------:R-:W-:Y:S02]  /*0460*/  LEA R29, R8.reuse, R29, 0x3 ;  /* 0x0000001d081d7211 */ /* 0x040fe400078e18ff */
[----:B------:R-:W-:-:S02]  /*0470*/  LEA R24, R8, R24, 0x3 ;  /* 0x0000001808187211 */ /* 0x000fc400078e18ff */
[C---:B------:R-:W-:Y:S02]  /*0480*/  LEA R26, R8.reuse, R26, 0x3 ;  /* 0x0000001a081a7211 */ /* 0x040fe400078e18ff */
[----:B------:R-:W-:Y:S02]  /*0490*/  LEA R7, R8, R7, 0x3 ;  /* 0x0000000708077211 */ /* 0x000fe400078e18ff */
[----:B------:R-:W-:Y:S01]  /*04a0*/  IADD3 R9, PT, PT, R9, 0x8, RZ ;  /* 0x0000000809097810 */ /* 0x000fe20007ffe0ff */
[----:B----4-:R-:W-:-:S04]  /*04b0*/  FFMA R17, R17, R20, R28 ;  /* 0x0000001411117223 */ /* 0x010fc8000000001c */
[----:B--2---:R-:W-:-:S04]  /*04c0*/  FFMA R16, R16, R22, R17 ;  /* 0x0000001610107223 */ /* 0x004fc80000000011 */
[----:B---3--:R-:W-:Y:S01]  /*04d0*/  FFMA R16, R19, R14, R16 ;  /* 0x0000000e13107223 */ /* 0x008fe20000000010 */
[----:B------:R-:W-:Y:S06]  /*04e0*/  @P1 BRA `(.L_x_7) ;  /* 0xfffffffc00441947 */ /* 0x000fec000383ffff */
[----:B------:R-:W-:-:S07]  /*04f0*/  MOV R6, R0 ;  /* 0x0000000000067202 */ /* 0x000fce0000000f00 */
.L_x_6:
[----:B------:R-:W-:-:S13]  /*0500*/  ISETP.NE.AND P1, PT, R3, RZ, PT ;  /* 0x000000ff0300720c */ /* 0x000fda0003f25270 */
[----:B------:R-:W-:Y:S05]  /*0510*/  @!P1 BRA `(.L_x_8) ;  /* 0x0000000000ec9947 */ /* 0x000fea0003800000 */
[----:B------:R-:W1:Y:S01]  /*0520*/  LDC R7, c[0x0][0x398] ;  /* 0x0000e600ff077b82 */ /* 0x000e620000000800 */
[----:B------:R-:W-:-:S04]  /*0530*/  IADD3 R8, PT, PT, R3, -0x1, RZ ;  /* 0xffffffff03087810 */ /* 0x000fc80007ffe0ff */
[----:B------:R-:W-:Y:S02]  /*0540*/  ISETP.GE.U32.AND P1, PT, R8, 0x3, PT ;  /* 0x000000030800780c */ /* 0x000fe40003f26070 */
[----:B-1----:R-:W-:-:S11]  /*0550*/  LOP3.LUT P2, R20, R7, 0x3, RZ, 0xc0, !PT ;  /* 0x0000000307147812 */ /* 0x002fd6000784c0ff */
[----:B------:R-:W-:Y:S05]  /*0560*/  @!P1 BRA `(.L_x_9) ;  /* 0x0000000000689947 */ /* 0x000fea0003800000 */
[----:B------:R-:W1:Y:S01]  /*0570*/  LDC R22, c[0x0][0x398] ;  /* 0x0000e600ff167b82 */ /* 0x000e620000000800 */
[----:B------:R-:W-:-:S07]  /*0580*/  IADD3 R13, PT, PT, R2, R6, RZ ;  /* 0x00000006020d7210 */ /* 0x000fce0007ffe0ff */
[----:B------:R-:W2:Y:S08]  /*0590*/  LDC.64 R10, c[0x0][0x388] ;  /* 0x0000e200ff0a7b82 */ /* 0x000eb00000000a00 */
[----:B------:R-:W3:Y:S01]  /*05a0*/  LDC.64 R8, c[0x0][0x380] ;  /* 0x0000e000ff087b82 */ /* 0x000ee20000000a00 */
[----:B-1----:R-:W-:-:S04]  /*05b0*/  IMAD R19, R6, R22, R5 ;  /* 0x0000001606137224 */ /* 0x002fc800078e0205 */
[C---:B------:R-:W-:Y:S02]  /*05c0*/  IMAD.IADD R15, R19.reuse, 0x1, R22 ;  /* 0x00000001130f7824 */ /* 0x040fe400078e0216 */
[----:B--2---:R-:W-:-:S03]  /*05d0*/  IMAD.WIDE.U32 R18, R19, 0x4, R10 ;  /* 0x0000000413127825 */ /* 0x004fc600078e000a */
[----:B------:R-:W-:-:S03]  /*05e0*/  IADD3 R21, PT, PT, R15, R22, RZ ;  /* 0x000000160f157210 */ /* 0x000fc60007ffe0ff */
[----:B0-----:R-:W2:Y:S01]  /*05f0*/  LDG.E R19, desc[UR4][R18.64] ;  /* 0x0000000412137981 */ /* 0x001ea2000c1e1900 */
[----:B---3--:R-:W-:-:S04]  /*0600*/  IMAD.WIDE R8, R13, 0x4, R8 ;  /* 0x000000040d087825 */ /* 0x008fc800078e0208 */
[--C-:B------:R-:W-:Y:S01]  /*0610*/  IMAD.WIDE.U32 R12, R15, 0x4, R10.reuse ;  /* 0x000000040f0c7825 */ /* 0x100fe200078e000a */
[----:B------:R-:W2:Y:S03]  /*0620*/  LDG.E R17, desc[UR4][R8.64] ;  /* 0x0000000408117981 */ /* 0x000ea6000c1e1900 */
[C-C-:B------:R-:W-:Y:S01]  /*0630*/  IMAD.WIDE.U32 R14, R21.reuse, 0x4, R10.reuse ;  /* 0x00000004150e7825 */ /* 0x140fe200078e000a */
[----:B------:R-:W-:Y:S01]  /*0640*/  IADD3 R21, PT, PT, R21, R22, RZ ;  /* 0x0000001615157210 */ /* 0x000fe20007ffe0ff */
        /* <DEDUP_REMOVED lines=12> */
.L_x_9:
[----:B------:R-:W-:Y:S05]  /*0710*/  @!P2 BRA `(.L_x_8) ;  /* 0x00000000006ca947 */ /* 0x000fea0003800000 */
[----:B------:R-:W1:Y:S01]  /*0720*/  LDC.64 R18, c[0x0][0x388] ;  /* 0x0000e200ff127b82 */ /* 0x000e620000000a00 */
[----:B------:R-:W-:Y:S02]  /*0730*/  ISETP.NE.AND P1, PT, R20, 0x1, PT ;  /* 0x000000011400780c */ /* 0x000fe40003f25270 */
[----:B------:R-:W-:-:S04]  /*0740*/  LOP3.LUT R12, R7, 0x1, RZ, 0xc0, !PT ;  /* 0x00000001070c7812 */ /* 0x000fc800078ec0ff */
[----:B------:R-:W-:Y:S01]  /*0750*/  ISETP.NE.U32.AND P2, PT, R12, 0x1, PT ;  /* 0x000000010c00780c */ /* 0x000fe20003f45070 */
[----:B------:R-:W2:Y:S06]  /*0760*/  LDC.64 R14, c[0x0][0x380] ;  /* 0x0000e000ff0e7b82 */ /* 0x000eac0000000a00 */
[----:B------:R-:W-:Y:S01]  /*0770*/  @P1 IMAD R12, R6, R7, R5 ;  /* 0x00000007060c1224 */ /* 0x000fe200078e0205 */
[----:B------:R-:W-:Y:S01]  /*0780*/  @P1 IADD3 R17, PT, PT, R2, R6, RZ ;  /* 0x0000000602111210 */ /* 0x000fe20007ffe0ff */
[----:B------:R-:W3:Y:S01]  /*0790*/  LDC.64 R8, c[0x0][0x380] ;  /* 0x0000e000ff087b82 */ /* 0x000ee20000000a00 */
[----:B------:R-:W-:-:S02]  /*07a0*/  @P1 IADD3 R6, PT, PT, R6, 0x2, RZ ;  /* 0x0000000206061810 */ /* 0x000fc40007ffe0ff */
[----:B------:R-:W-:-:S03]  /*07b0*/  @P1 IADD3 R21, PT, PT, R12, R7, RZ ;  /* 0x000000070c151210 */ /* 0x000fc60007ffe0ff */
[----:B------:R-:W-:Y:S02]  /*07c0*/  @!P2 IMAD R7, R6, R7, R5 ;  /* 0x000000070607a224 */ /* 0x000fe400078e0205 */
[----:B------:R-:W4:Y:S01]  /*07d0*/  LDC.64 R10, c[0x0][0x388] ;  /* 0x0000e200ff0a7b82 */ /* 0x000f220000000a00 */
[----:B-1----:R-:W-:-:S04]  /*07e0*/  @P1 IMAD.WIDE.U32 R12, R12, 0x4, R18 ;  /* 0x000000040c0c1825 */ /* 0x002fc800078e0012 */
[----:B------:R-:W-:Y:S02]  /*07f0*/  @P1 IMAD.WIDE.U32 R18, R21, 0x4, R18 ;  /* 0x0000000415121825 */ /* 0x000fe400078e0012 */
[----:B0-----:R-:W5:Y:S02]  /*0800*/  @P1 LDG.E R12, desc[UR4][R12.64] ;  /* 0x000000040c0c1981 */ /* 0x001f64000c1e1900 */
[----:B--2---:R-:W-:Y:S01]  /*0810*/  @P1 IMAD.WIDE R14, R17, 0x4, R14 ;  /* 0x00000004110e1825 */ /* 0x004fe200078e020e */
[----:B------:R-:W-:Y:S01]  /*0820*/  @!P2 IADD3 R17, PT, PT, R2, R6, RZ ;  /* 0x000000060211a210 */ /* 0x000fe20007ffe0ff */
[----:B------:R-:W2:Y:S04]  /*0830*/  @P1 LDG.E R18, desc[UR4][R18.64] ;  /* 0x0000000412121981 */ /* 0x000ea8000c1e1900 */
[----:B------:R-:W5:Y:S01]  /*0840*/  @P1 LDG.E R21, desc[UR4][R14.64] ;  /* 0x000000040e151981 */ /* 0x000f62000c1e1900 */
[----:B---3--:R-:W-:-:S03]  /*0850*/  @!P2 IMAD.WIDE R8, R17, 0x4, R8 ;  /* 0x000000041108a825 */ /* 0x008fc600078e0208 */
[----:B------:R-:W2:Y:S04]  /*0860*/  @P1 LDG.E R6, desc[UR4][R14.64+0x4] ;  /* 0x000004040e061981 */ /* 0x000ea8000c1e1900 */
[----:B------:R-:W3:Y:S01]  /*0870*/  @!P2 LDG.E R9, desc[UR4][R8.64] ;  /* 0x000000040809a981 */ /* 0x000ee2000c1e1900 */
[----:B----4-:R-:W-:-:S06]  /*0880*/  @!P2 IMAD.WIDE.U32 R10, R7, 0x4, R10 ;  /* 0x00000004070aa825 */ /* 0x010fcc00078e000a */
[----:B------:R-:W3:Y:S01]  /*0890*/  @!P2 LDG.E R10, desc[UR4][R10.64] ;  /* 0x000000040a0aa981 */ /* 0x000ee2000c1e1900 */
[----:B-----5:R-:W-:-:S04]  /*08a0*/  @P1 FFMA R21, R21, R12, R16 ;  /* 0x0000000c15151223 */ /* 0x020fc80000000010 */
[----:B--2---:R-:W-:-:S04]  /*08b0*/  @P1 FFMA R16, R6, R18, R21 ;  /* 0x0000001206101223 */ /* 0x004fc80000000015 */
[----:B---3--:R-:W-:-:S07]  /*08c0*/  @!P2 FFMA R16, R9, R10, R16 ;  /* 0x0000000a0910a223 */ /* 0x008fce0000000010 */
.L_x_8:
[----:B------:R-:W1:Y:S01]  /*08d0*/  LDCU UR6, c[0x0][0x398] ;  /* 0x00007300ff0677ac */ /* 0x000e620008000800 */
[----:B------:R-:W2:Y:S01]  /*08e0*/  LDC.64 R6, c[0x0][0x390] ;  /* 0x0000e400ff067b82 */ /* 0x000ea20000000a00 */
[----:B------:R-:W-:Y:S02]  /*08f0*/  IADD3 R9, PT, PT, R2, R5, RZ ;  /* 0x0000000502097210 */ /* 0x000fe40007ffe0ff */
[----:B------:R-:W-:-:S04]  /*0900*/  IADD3 R5, PT, PT, R5, 0x1, RZ ;  /* 0x0000000105057810 */ /* 0x000fc80007ffe0ff */
[----:B-1----:R-:W-:Y:S01]  /*0910*/  ISETP.NE.AND P1, PT, R5, UR6, PT ;  /* 0x0000000605007c0c */ /* 0x002fe2000bf25270 */
[----:B--2---:R-:W-:-:S05]  /*0920*/  IMAD.WIDE R6, R9, 0x4, R6 ;  /* 0x0000000409067825 */ /* 0x004fca00078e0206 */
[----:B0-----:R1:W-:Y:S07]  /*0930*/  STG.E desc[UR4][R6.64], R16 ;  /* 0x0000001006007986 */ /* 0x0013ee000c101904 */
[----:B------:R-:W-:Y:S05]  /*0940*/  @P1 BRA `(.L_x_10) ;  /* 0xfffffff400f01947 */ /* 0x000fea000383ffff */
[----:B------:R-:W-:Y:S05]  /*0950*/  EXIT ;  /* 0x000000000000794d */ /* 0x000fea0003800000 */
.L_x_11:
        /* <DEDUP_REMOVED lines=10> */
.L_x_13:


//--------------------- .nv.shared.reserved.0     --------------------------
	.section	.nv.shared.reserved.0,"aw",@nobits
	.weak		__nv_reservedSMEM_offset_0_alias
	.size		__nv_reservedSMEM_offset_0_alias, 0, 64
	.other		__nv_reservedSMEM_offset_0_alias,@"STO_CUDA_RESERVED_SHARED STV_DEFAULT"
__nv_reservedSMEM_offset_0_alias:
	.zero		0
	.zero		64


//--------------------- .nv.constant0._Z16Question1BKernelPfS_S_i --------------------------
	.section	.nv.constant0._Z16Question1BKernelPfS_S_i,"a",@progbits
	.sectionflags	@""
	.align	4
.nv.constant0._Z16Question1BKernelPfS_S_i:
	.zero		924


//--------------------- .nv.constant0._Z16Question1AKernelPfS_S_i --------------------------
	.section	.nv.constant0._Z16Question1AKernelPfS_S_i,"a",@progbits
	.sectionflags	@""
	.align	4
.nv.constant0._Z16Question1AKernelPfS_S_i:
	.zero		924


//--------------------- SYMBOLS --------------------------

	.type		.nv.reservedSmem.offset0,@object
	.size		.nv.reservedSmem.offset0,0x4
